//
// Generated by NVIDIA NVVM Compiler
//
// Compiler Build ID: CL-36424714
// Cuda compilation tools, release 13.0, V13.0.88
// Based on NVVM 20.0.0
//

.version 9.0
.target sm_100
.address_size 64

	// .globl	_Z4convPfS_S_iiii
// _ZZ4convPfS_S_iiiiE12shared_patch has been demoted
// _ZZ4convPfS_S_iiiiE13shared_kernel has been demoted

.visible .entry _Z4convPfS_S_iiii(
	.param .u64 .ptr .align 1 _Z4convPfS_S_iiii_param_0,
	.param .u64 .ptr .align 1 _Z4convPfS_S_iiii_param_1,
	.param .u64 .ptr .align 1 _Z4convPfS_S_iiii_param_2,
	.param .u32 _Z4convPfS_S_iiii_param_3,
	.param .u32 _Z4convPfS_S_iiii_param_4,
	.param .u32 _Z4convPfS_S_iiii_param_5,
	.param .u32 _Z4convPfS_S_iiii_param_6
)
{
	.reg .pred 	%p<18>;
	.reg .b32 	%r<108>;
	.reg .b32 	%f<62>;
	.reg .b64 	%rd<13>;
	// demoted variable
	.shared .align 4 .b8 _ZZ4convPfS_S_iiiiE12shared_patch[4096];
	// demoted variable
	.shared .align 4 .b8 _ZZ4convPfS_S_iiiiE13shared_kernel[4096];
	ld.param.u64 	%rd1, [_Z4convPfS_S_iiii_param_0];
	ld.param.u64 	%rd2, [_Z4convPfS_S_iiii_param_1];
	ld.param.u64 	%rd3, [_Z4convPfS_S_iiii_param_2];
	ld.param.u32 	%r36, [_Z4convPfS_S_iiii_param_3];
	ld.param.u32 	%r39, [_Z4convPfS_S_iiii_param_4];
	ld.param.u32 	%r37, [_Z4convPfS_S_iiii_param_5];
	ld.param.u32 	%r38, [_Z4convPfS_S_iiii_param_6];
	neg.s32 	%r1, %r38;
	mov.u32 	%r40, %ctaid.y;
	mov.u32 	%r41, %ntid.y;
	shl.b32 	%r2, %r38, 1;
	sub.s32 	%r42, %r41, %r2;
	mov.u32 	%r3, %tid.y;
	mad.lo.s32 	%r4, %r42, %r40, %r3;
	mov.u32 	%r43, %ctaid.x;
	mov.u32 	%r44, %ntid.x;
	sub.s32 	%r45, %r44, %r2;
	mov.u32 	%r5, %tid.x;
	mad.lo.s32 	%r46, %r45, %r43, %r5;
	add.s32 	%r47, %r2, %r36;
	add.s32 	%r8, %r2, %r39;
	setp.ge.s32 	%p1, %r4, %r8;
	setp.ge.s32 	%p2, %r46, %r47;
	or.pred  	%p3, %p1, %p2;
	@%p3 bra 	$L__BB0_14;
	cvta.to.global.u64 	%rd4, %rd2;
	cvta.to.global.u64 	%rd5, %rd3;
	mad.lo.s32 	%r48, %r4, %r47, %r46;
	mul.wide.s32 	%rd6, %r48, 4;
	add.s64 	%rd7, %rd4, %rd6;
	ld.global.f32 	%f11, [%rd7];
	shl.b32 	%r50, %r3, 7;
	mov.u32 	%r51, _ZZ4convPfS_S_iiiiE12shared_patch;
	add.s32 	%r9, %r51, %r50;
	shl.b32 	%r52, %r5, 2;
	add.s32 	%r53, %r9, %r52;
	st.shared.f32 	[%r53], %f11;
	rem.u32 	%r54, %r3, %r37;
	rem.u32 	%r55, %r5, %r37;
	mad.lo.s32 	%r56, %r54, %r37, %r55;
	mul.wide.u32 	%rd8, %r56, 4;
	add.s64 	%rd9, %rd5, %rd8;
	ld.global.f32 	%f12, [%rd9];
	shl.b32 	%r57, %r54, 7;
	mov.u32 	%r58, _ZZ4convPfS_S_iiiiE13shared_kernel;
	add.s32 	%r59, %r58, %r57;
	shl.b32 	%r60, %r55, 2;
	add.s32 	%r61, %r59, %r60;
	st.shared.f32 	[%r61], %f12;
	bar.sync 	0;
	sub.s32 	%r10, 32, %r38;
	setp.ge.u32 	%p4, %r3, %r10;
	min.u32 	%r62, %r3, %r5;
	setp.lt.u32 	%p5, %r62, %r38;
	or.pred  	%p6, %p5, %p4;
	@%p6 bra 	$L__BB0_14;
	setp.ge.u32 	%p7, %r5, %r10;
	sub.s32 	%r63, %r8, %r38;
	setp.ge.s32 	%p8, %r4, %r63;
	sub.s32 	%r64, %r47, %r38;
	setp.ge.s32 	%p9, %r46, %r64;
	or.pred  	%p10, %p8, %p9;
	or.pred  	%p11, %p10, %p7;
	@%p11 bra 	$L__BB0_14;
	setp.lt.s32 	%p12, %r38, %r1;
	mov.f32 	%f58, 0f00000000;
	@%p12 bra 	$L__BB0_13;
	add.s32 	%r65, %r2, 1;
	and.b32  	%r11, %r2, 6;
	and.b32  	%r12, %r38, 1;
	and.b32  	%r66, %r65, -8;
	neg.s32 	%r13, %r66;
	add.s32 	%r69, %r50, %r52;
	shl.b32 	%r70, %r38, 2;
	sub.s32 	%r71, %r69, %r70;
	add.s32 	%r73, %r71, %r51;
	add.s32 	%r14, %r73, 16;
	mov.f32 	%f58, 0f00000000;
	mov.u32 	%r100, %r1;
$L__BB0_5:
	setp.lt.u32 	%p13, %r2, 7;
	shl.b32 	%r16, %r100, 7;
	add.s32 	%r17, %r100, %r38;
	mov.u32 	%r105, %r1;
	@%p13 bra 	$L__BB0_8;
	add.s32 	%r102, %r14, %r16;
	shl.b32 	%r74, %r17, 7;
	add.s32 	%r76, %r58, %r74;
	add.s32 	%r101, %r76, 16;
	mov.u32 	%r103, %r13;
	mov.u32 	%r105, %r1;
$L__BB0_7:
	.pragma "nounroll";
	ld.shared.f32 	%f15, [%r102+-16];
	ld.shared.f32 	%f16, [%r101+-16];
	fma.rn.f32 	%f17, %f15, %f16, %f58;
	ld.shared.f32 	%f18, [%r102+-12];
	ld.shared.f32 	%f19, [%r101+-12];
	fma.rn.f32 	%f20, %f18, %f19, %f17;
	ld.shared.f32 	%f21, [%r102+-8];
	ld.shared.f32 	%f22, [%r101+-8];
	fma.rn.f32 	%f23, %f21, %f22, %f20;
	ld.shared.f32 	%f24, [%r102+-4];
	ld.shared.f32 	%f25, [%r101+-4];
	fma.rn.f32 	%f26, %f24, %f25, %f23;
	ld.shared.f32 	%f27, [%r102];
	ld.shared.f32 	%f28, [%r101];
	fma.rn.f32 	%f29, %f27, %f28, %f26;
	ld.shared.f32 	%f30, [%r102+4];
	ld.shared.f32 	%f31, [%r101+4];
	fma.rn.f32 	%f32, %f30, %f31, %f29;
	ld.shared.f32 	%f33, [%r102+8];
	ld.shared.f32 	%f34, [%r101+8];
	fma.rn.f32 	%f35, %f33, %f34, %f32;
	ld.shared.f32 	%f36, [%r102+12];
	ld.shared.f32 	%f37, [%r101+12];
	fma.rn.f32 	%f58, %f36, %f37, %f35;
	add.s32 	%r105, %r105, 8;
	add.s32 	%r103, %r103, 8;
	add.s32 	%r102, %r102, 32;
	add.s32 	%r101, %r101, 32;
	setp.ne.s32 	%p14, %r103, 0;
	@%p14 bra 	$L__BB0_7;
$L__BB0_8:
	add.s32 	%r29, %r9, %r16;
	shl.b32 	%r77, %r17, 7;
	add.s32 	%r30, %r58, %r77;
	setp.lt.u32 	%p15, %r11, 3;
	@%p15 bra 	$L__BB0_10;
	add.s32 	%r79, %r105, %r5;
	shl.b32 	%r80, %r79, 2;
	add.s32 	%r81, %r29, %r80;
	ld.shared.f32 	%f38, [%r81];
	add.s32 	%r82, %r105, %r38;
	shl.b32 	%r83, %r82, 2;
	add.s32 	%r84, %r30, %r83;
	ld.shared.f32 	%f39, [%r84];
	fma.rn.f32 	%f40, %f38, %f39, %f58;
	ld.shared.f32 	%f41, [%r81+4];
	ld.shared.f32 	%f42, [%r84+4];
	fma.rn.f32 	%f43, %f41, %f42, %f40;
	ld.shared.f32 	%f44, [%r81+8];
	ld.shared.f32 	%f45, [%r84+8];
	fma.rn.f32 	%f46, %f44, %f45, %f43;
	ld.shared.f32 	%f47, [%r81+12];
	ld.shared.f32 	%f48, [%r84+12];
	fma.rn.f32 	%f58, %f47, %f48, %f46;
	add.s32 	%r105, %r105, 4;
$L__BB0_10:
	setp.eq.s32 	%p16, %r12, 0;
	@%p16 bra 	$L__BB0_12;
	add.s32 	%r85, %r105, %r5;
	shl.b32 	%r86, %r85, 2;
	add.s32 	%r87, %r29, %r86;
	ld.shared.f32 	%f49, [%r87];
	add.s32 	%r88, %r105, %r38;
	shl.b32 	%r89, %r88, 2;
	add.s32 	%r90, %r30, %r89;
	ld.shared.f32 	%f50, [%r90];
	fma.rn.f32 	%f51, %f49, %f50, %f58;
	ld.shared.f32 	%f52, [%r87+4];
	ld.shared.f32 	%f53, [%r90+4];
	fma.rn.f32 	%f58, %f52, %f53, %f51;
	add.s32 	%r105, %r105, 2;
$L__BB0_12:
	add.s32 	%r91, %r105, %r5;
	shl.b32 	%r92, %r91, 2;
	add.s32 	%r93, %r29, %r92;
	ld.shared.f32 	%f54, [%r93];
	add.s32 	%r94, %r105, %r38;
	shl.b32 	%r95, %r94, 2;
	add.s32 	%r96, %r30, %r95;
	ld.shared.f32 	%f55, [%r96];
	fma.rn.f32 	%f58, %f54, %f55, %f58;
	add.s32 	%r35, %r100, 1;
	setp.ne.s32 	%p17, %r100, %r38;
	mov.u32 	%r100, %r35;
	@%p17 bra 	$L__BB0_5;
$L__BB0_13:
	sub.s32 	%r97, %r4, %r38;
	sub.s32 	%r98, %r46, %r38;
	mad.lo.s32 	%r99, %r97, %r36, %r98;
	cvta.to.global.u64 	%rd10, %rd1;
	mul.wide.s32 	%rd11, %r99, 4;
	add.s64 	%rd12, %rd10, %rd11;
	st.global.f32 	[%rd12], %f58;
$L__BB0_14:
	ret;

}


// ===== COMPILED SASS (sm_100) =====

	.target	sm_100

	.elftype	@"ET_EXEC"


//--------------------- .note.nv.tkinfo           --------------------------
	.section	.note.nv.tkinfo,"",@"SHT_NOTE"
	.sectionflags	@"SHF_NOTE_NV_TKINFO"
	.tkinfo
        /*0018*/ 	.word	0x00000002
        /*0030*/ 	.string	""
        /*0030*/ 	.string	"ptxas"
        /*0030*/ 	.string	"Cuda compilation tools, release 13.0, V13.0.88"
        /*0030*/ 	.string	"Build cuda_13.0.r13.0/compiler.36424714_0"
        /*0030*/ 	.string	"-arch sm_100 -m 64 "



//--------------------- .note.nv.cuinfo           --------------------------
	.section	.note.nv.cuinfo,"",@"SHT_NOTE"
	.sectionflags	@"SHF_NOTE_NV_CUINFO"
        /*0018*/ 	.short	0x0002
        /*001a*/ 	.short	0x0064
        /*001c*/ 	.short	0x0082
	.zero		2


//--------------------- .nv.info                  --------------------------
	.section	.nv.info,"",@"SHT_CUDA_INFO"
	.align	4


	//----- nvinfo : EIATTR_REGCOUNT
	.align		4
        /*0000*/ 	.byte	0x04, 0x2f
        /*0002*/ 	.short	(.L_1 - .L_0)
	.align		4
.L_0:
        /*0004*/ 	.word	index@(_Z4convPfS_S_iiii)
        /*0008*/ 	.word	0x0000001e


	//----- nvinfo : EIATTR_FRAME_SIZE
	.align		4
.L_1:
        /*000c*/ 	.byte	0x04, 0x11
        /*000e*/ 	.short	(.L_3 - .L_2)
	.align		4
.L_2:
        /*0010*/ 	.word	index@(_Z4convPfS_S_iiii)
        /*0014*/ 	.word	0x00000000


	//----- nvinfo : EIATTR_MIN_STACK_SIZE
	.align		4
.L_3:
        /*0018*/ 	.byte	0x04, 0x12
        /*001a*/ 	.short	(.L_5 - .L_4)
	.align		4
.L_4:
        /*001c*/ 	.word	index@(_Z4convPfS_S_iiii)
        /*0020*/ 	.word	0x00000000
.L_5:


//--------------------- .nv.compat                --------------------------
	.section	.nv.compat,"",@"SHT_CUDA_COMPAT_INFO"
	.align	4
        /*0000*/ 	.byte	0x02, 0x09, 0x00, 0x00, 0x02, 0x02, 0x01, 0x00, 0x02, 0x05, 0x05, 0x00, 0x03, 0x07, 0x01, 0x01
        /*0010*/ 	.byte	0x02, 0x03, 0x00, 0x00, 0x02, 0x06, 0x01, 0x00, 0x04, 0x0b, 0x08, 0x00, 0x09, 0x00, 0x00, 0x00
        /*0020*/ 	.byte	0x00, 0x00, 0x00, 0x00


//--------------------- .nv.info._Z4convPfS_S_iiii --------------------------
	.section	.nv.info._Z4convPfS_S_iiii,"",@"SHT_CUDA_INFO"
	.sectionflags	@""
	.align	4


	//----- nvinfo : EIATTR_CUDA_API_VERSION
	.align		4
        /*0000*/ 	.byte	0x04, 0x37
        /*0002*/ 	.short	(.L_7 - .L_6)
.L_6:
        /*0004*/ 	.word	0x00000082


	//----- nvinfo : EIATTR_KPARAM_INFO
	.align		4
.L_7:
        /*0008*/ 	.byte	0x04, 0x17
        /*000a*/ 	.short	(.L_9 - .L_8)
.L_8:
        /*000c*/ 	.word	0x00000000
        /*0010*/ 	.short	0x0006
        /*0012*/ 	.short	0x0024
        /*0014*/ 	.byte	0x00, 0xf0, 0x11, 0x00


	//----- nvinfo : EIATTR_KPARAM_INFO
	.align		4
.L_9:
        /*0018*/ 	.byte	0x04, 0x17
        /*001a*/ 	.short	(.L_11 - .L_10)
.L_10:
        /*001c*/ 	.word	0x00000000
        /*0020*/ 	.short	0x0005
        /*0022*/ 	.short	0x0020
        /*0024*/ 	.byte	0x00, 0xf0, 0x11, 0x00


	//----- nvinfo : EIATTR_KPARAM_INFO
	.align		4
.L_11:
        /*0028*/ 	.byte	0x04, 0x17
        /*002a*/ 	.short	(.L_13 - .L_12)
.L_12:
        /*002c*/ 	.word	0x00000000
        /*0030*/ 	.short	0x0004
        /*0032*/ 	.short	0x001c
        /*0034*/ 	.byte	0x00, 0xf0, 0x11, 0x00


	//----- nvinfo : EIATTR_KPARAM_INFO
	.align		4
.L_13:
        /*0038*/ 	.byte	0x04, 0x17
        /*003a*/ 	.short	(.L_15 - .L_14)
.L_14:
        /*003c*/ 	.word	0x00000000
        /*0040*/ 	.short	0x0003
        /*0042*/ 	.short	0x0018
        /*0044*/ 	.byte	0x00, 0xf0, 0x11, 0x00


	//----- nvinfo : EIATTR_KPARAM_INFO
	.align		4
.L_15:
        /*0048*/ 	.byte	0x04, 0x17
        /*004a*/ 	.short	(.L_17 - .L_16)
.L_16:
        /*004c*/ 	.word	0x00000000
        /*0050*/ 	.short	0x0002
        /*0052*/ 	.short	0x0010
        /*0054*/ 	.byte	0x00, 0xf5, 0x21, 0x00


	//----- nvinfo : EIATTR_KPARAM_INFO
	.align		4
.L_17:
        /*0058*/ 	.byte	0x04, 0x17
        /*005a*/ 	.short	(.L_19 - .L_18)
.L_18:
        /*005c*/ 	.word	0x00000000
        /*0060*/ 	.short	0x0001
        /*0062*/ 	.short	0x0008
        /*0064*/ 	.byte	0x00, 0xf5, 0x21, 0x00


	//----- nvinfo : EIATTR_KPARAM_INFO
	.align		4
.L_19:
        /*0068*/ 	.byte	0x04, 0x17
        /*006a*/ 	.short	(.L_21 - .L_20)
.L_20:
        /*006c*/ 	.word	0x00000000
        /*0070*/ 	.short	0x0000
        /*0072*/ 	.short	0x0000
        /*0074*/ 	.byte	0x00, 0xf5, 0x21, 0x00


	//----- nvinfo : EIATTR_SPARSE_MMA_MASK
	.align		4
.L_21:
        /*0078*/ 	.byte	0x03, 0x50
        /*007a*/ 	.short	0x0000


	//----- nvinfo : EIATTR_MAXREG_COUNT
	.align		4
        /*007c*/ 	.byte	0x03, 0x1b
        /*007e*/ 	.short	0x00ff


	//----- nvinfo : EIATTR_NUM_BARRIERS
	.align		4
        /*0080*/ 	.byte	0x02, 0x4c
        /*0082*/ 	.byte	0x01
	.zero		1


	//----- nvinfo : EIATTR_MERCURY_ISA_VERSION
	.align		4
        /*0084*/ 	.byte	0x03, 0x5f
        /*0086*/ 	.short	0x0101


	//----- nvinfo : EIATTR_VRC_CTA_INIT_COUNT
	.align		4
        /*0088*/ 	.byte	0x02, 0x4a
	.zero		1
	.zero		1


	//----- nvinfo : EIATTR_EXIT_INSTR_OFFSETS
	.align		4
        /*008c*/ 	.byte	0x04, 0x1c
        /*008e*/ 	.short	(.L_23 - .L_22)


	//   ....[0]....
.L_22:
        /*0090*/ 	.word	0x00000130


	//   ....[1]....
        /*0094*/ 	.word	0x00000480


	//   ....[2]....
        /*0098*/ 	.word	0x000004e0


	//   ....[3]....
        /*009c*/ 	.word	0x00000b20


	//----- nvinfo : EIATTR_CBANK_PARAM_SIZE
	.align		4
.L_23:
        /*00a0*/ 	.byte	0x03, 0x19
        /*00a2*/ 	.short	0x0028


	//----- nvinfo : EIATTR_PARAM_CBANK
	.align		4
        /*00a4*/ 	.byte	0x04, 0x0a
        /*00a6*/ 	.short	(.L_25 - .L_24)
	.align		4
.L_24:
        /*00a8*/ 	.word	index@(.nv.constant0._Z4convPfS_S_iiii)
        /*00ac*/ 	.short	0x0380
        /*00ae*/ 	.short	0x0028


	//----- nvinfo : EIATTR_SW_WAR
	.align		4
.L_25:
        /*00b0*/ 	.byte	0x04, 0x36
        /*00b2*/ 	.short	(.L_27 - .L_26)
.L_26:
        /*00b4*/ 	.word	0x00000008
.L_27:


//--------------------- .nv.callgraph             --------------------------
	.section	.nv.callgraph,"",@"SHT_CUDA_CALLGRAPH"
	.align	4
	.sectionentsize	8
	.align		4
        /*0000*/ 	.word	0x00000000
	.align		4
        /*0004*/ 	.word	0xffffffff
	.align		4
        /*0008*/ 	.word	0x00000000
	.align		4
        /*000c*/ 	.word	0xfffffffe
	.align		4
        /*0010*/ 	.word	0x00000000
	.align		4
        /*0014*/ 	.word	0xfffffffd
	.align		4
        /*0018*/ 	.word	0x00000000
	.align		4
        /*001c*/ 	.word	0xfffffffc


//--------------------- .text._Z4convPfS_S_iiii   --------------------------
	.section	.text._Z4convPfS_S_iiii,"ax",@progbits
	.align	128
        .global         _Z4convPfS_S_iiii
        .type           _Z4convPfS_S_iiii,@function
        .size           _Z4convPfS_S_iiii,(.L_x_7 - _Z4convPfS_S_iiii)
        .other          _Z4convPfS_S_iiii,@"STO_CUDA_ENTRY STV_DEFAULT"
_Z4convPfS_S_iiii:
.text._Z4convPfS_S_iiii:
[----:B------:R-:W-:Y:S01]  /*0000*/  LDC R1, c[0x0][0x37c] ;  /* 0x0000df00ff017b82 */ /* 0x000fe20000000800 */
[----:B------:R-:W0:Y:S01]  /*0010*/  S2R R12, SR_TID.X ;  /* 0x00000000000c7919 */ /* 0x000e220000002100 */
[----:B------:R-:W1:Y:S06]  /*0020*/  LDCU UR10, c[0x0][0x3a4] ;  /* 0x00007480ff0a77ac */ /* 0x000e6c0008000800 */
[----:B------:R-:W0:Y:S01]  /*0030*/  S2UR UR6, SR_CTAID.X ;  /* 0x00000000000679c3 */ /* 0x000e220000002500 */
[----:B------:R-:W2:Y:S01]  /*0040*/  S2R R5, SR_TID.Y ;  /* 0x0000000000057919 */ /* 0x000ea20000002200 */
[----:B------:R-:W3:Y:S01]  /*0050*/  LDCU UR5, c[0x0][0x364] ;  /* 0x00006c80ff0577ac */ /* 0x000ee20008000800 */
[----:B------:R-:W4:Y:S05]  /*0060*/  LDCU UR7, c[0x0][0x360] ;  /* 0x00006c00ff0777ac */ /* 0x000f2a0008000800 */
[----:B------:R-:W2:Y:S01]  /*0070*/  S2UR UR4, SR_CTAID.Y ;  /* 0x00000000000479c3 */ /* 0x000ea20000002600 */
[----:B------:R-:W5:Y:S01]  /*0080*/  LDCU.64 UR8, c[0x0][0x398] ;  /* 0x00007300ff0877ac */ /* 0x000f620008000a00 */
[----:B-1----:R-:W-:-:S04]  /*0090*/  IMAD.U32 R2, RZ, RZ, UR10 ;  /* 0x0000000aff027e24 */ /* 0x002fc8000f8e00ff */
[----:B------:R-:W-:-:S05]  /*00a0*/  IMAD.SHL.U32 R21, R2, 0x2, RZ ;  /* 0x0000000202157824 */ /* 0x000fca00078e00ff */
[C---:B----4-:R-:W-:Y:S02]  /*00b0*/  IADD3 R3, PT, PT, -R21.reuse, UR7, RZ ;  /* 0x0000000715037c10 */ /* 0x050fe4000fffe1ff */
[C---:B---3--:R-:W-:Y:S01]  /*00c0*/  IADD3 R0, PT, PT, -R21.reuse, UR5, RZ ;  /* 0x0000000515007c10 */ /* 0x048fe2000fffe1ff */
[C---:B-----5:R-:W-:Y:S01]  /*00d0*/  VIADD R7, R21.reuse, UR9 ;  /* 0x0000000915077c36 */ /* 0x060fe20008000000 */
[----:B------:R-:W-:Y:S01]  /*00e0*/  IADD3 R4, PT, PT, R21, UR8, RZ ;  /* 0x0000000815047c10 */ /* 0x000fe2000fffe0ff */
[----:B0-----:R-:W-:Y:S02]  /*00f0*/  IMAD R3, R3, UR6, R12 ;  /* 0x0000000603037c24 */ /* 0x001fe4000f8e020c */
[----:B--2---:R-:W-:-:S03]  /*0100*/  IMAD R0, R0, UR4, R5 ;  /* 0x0000000400007c24 */ /* 0x004fc6000f8e0205 */
[----:B------:R-:W-:-:S04]  /*0110*/  ISETP.GE.AND P0, PT, R3, R4, PT ;  /* 0x000000040300720c */ /* 0x000fc80003f06270 */
[----:B------:R-:W-:-:S13]  /*0120*/  ISETP.GE.OR P0, PT, R0, R7, P0 ;  /* 0x000000070000720c */ /* 0x000fda0000706670 */
[----:B------:R-:W-:Y:S05]  /*0130*/  @P0 EXIT ;  /* 0x000000000000094d */ /* 0x000fea0003800000 */
[----:B------:R-:W0:Y:S01]  /*0140*/  LDCU UR4, c[0x0][0x3a0] ;  /* 0x00007400ff0477ac */ /* 0x000e220008000800 */
[----:B------:R-:W1:Y:S01]  /*0150*/  LDCU.64 UR8, c[0x0][0x358] ;  /* 0x00006b00ff0877ac */ /* 0x000e620008000a00 */
[----:B0-----:R-:W0:Y:S01]  /*0160*/  I2F.U32.RP R6, UR4 ;  /* 0x0000000400067d06 */ /* 0x001e220008209000 */
[----:B------:R-:W-:-:S07]  /*0170*/  LOP3.LUT R13, RZ, UR4, RZ, 0x33, !PT ;  /* 0x00000004ff0d7c12 */ /* 0x000fce000f8e33ff */
[----:B0-----:R-:W0:Y:S02]  /*0180*/  MUFU.RCP R6, R6 ;  /* 0x0000000600067308 */ /* 0x001e240000001000 */
[----:B0-----:R-:W-:-:S06]  /*0190*/  IADD3 R8, PT, PT, R6, 0xffffffe, RZ ;  /* 0x0ffffffe06087810 */ /* 0x001fcc0007ffe0ff */
[----:B------:R0:W2:Y:S02]  /*01a0*/  F2I.FTZ.U32.TRUNC.NTZ R9, R8 ;  /* 0x0000000800097305 */ /* 0x0000a4000021f000 */
[----:B0-----:R-:W-:Y:S02]  /*01b0*/  HFMA2 R8, -RZ, RZ, 0, 0 ;  /* 0x00000000ff087431 */ /* 0x001fe400000001ff */
[----:B--2---:R-:W-:-:S04]  /*01c0*/  IMAD.MOV R11, RZ, RZ, -R9 ;  /* 0x000000ffff0b7224 */ /* 0x004fc800078e0a09 */
[----:B------:R-:W-:-:S04]  /*01d0*/  IMAD R11, R11, UR4, RZ ;  /* 0x000000040b0b7c24 */ /* 0x000fc8000f8e02ff */
[----:B------:R-:W-:-:S06]  /*01e0*/  IMAD.HI.U32 R9, R9, R11, R8 ;  /* 0x0000000b09097227 */ /* 0x000fcc00078e0008 */
[----:B------:R-:W-:-:S04]  /*01f0*/  IMAD.HI.U32 R10, R9, R5, RZ ;  /* 0x00000005090a7227 */ /* 0x000fc800078e00ff */
[----:B------:R-:W-:-:S04]  /*0200*/  IMAD.HI.U32 R9, R9, R12, RZ ;  /* 0x0000000c09097227 */ /* 0x000fc800078e00ff */
[----:B------:R-:W-:Y:S01]  /*0210*/  IMAD.MOV R10, RZ, RZ, -R10 ;  /* 0x000000ffff0a7224 */ /* 0x000fe200078e0a0a */
[----:B------:R-:W-:-:S03]  /*0220*/  IADD3 R9, PT, PT, -R9, RZ, RZ ;  /* 0x000000ff09097210 */ /* 0x000fc60007ffe1ff */
[----:B------:R-:W-:Y:S02]  /*0230*/  IMAD R6, R10, UR4, R5 ;  /* 0x000000040a067c24 */ /* 0x000fe4000f8e0205 */
[----:B------:R-:W-:Y:S01]  /*0240*/  IMAD R14, R9, UR4, R12 ;  /* 0x00000004090e7c24 */ /* 0x000fe2000f8e020c */
[----:B------:R-:W0:Y:S02]  /*0250*/  LDC.64 R10, c[0x0][0x388] ;  /* 0x0000e200ff0a7b82 */ /* 0x000e240000000a00 */
[----:B------:R-:W-:Y:S02]  /*0260*/  ISETP.GE.U32.AND P0, PT, R6, UR4, PT ;  /* 0x0000000406007c0c */ /* 0x000fe4000bf06070 */
[----:B------:R-:W-:-:S04]  /*0270*/  ISETP.GE.U32.AND P1, PT, R14, UR4, PT ;  /* 0x000000040e007c0c */ /* 0x000fc8000bf26070 */
[----:B------:R-:W2:Y:S07]  /*0280*/  LDC.64 R8, c[0x0][0x390] ;  /* 0x0000e400ff087b82 */ /* 0x000eae0000000a00 */
[----:B------:R-:W-:Y:S02]  /*0290*/  @P0 VIADD R6, R6, -UR4 ;  /* 0x8000000406060c36 */ /* 0x000fe40008000000 */
[----:B------:R-:W-:Y:S02]  /*02a0*/  @P1 IADD3 R14, PT, PT, R14, -UR4, RZ ;  /* 0x800000040e0e1c10 */ /* 0x000fe4000fffe0ff */
[----:B------:R-:W-:-:S02]  /*02b0*/  ISETP.NE.U32.AND P1, PT, RZ, UR4, PT ;  /* 0x00000004ff007c0c */ /* 0x000fc4000bf25070 */
[----:B------:R-:W-:Y:S02]  /*02c0*/  ISETP.GE.U32.AND P0, PT, R6, UR4, PT ;  /* 0x0000000406007c0c */ /* 0x000fe4000bf06070 */
[----:B------:R-:W-:-:S11]  /*02d0*/  ISETP.GE.U32.AND P2, PT, R14, UR4, PT ;  /* 0x000000040e007c0c */ /* 0x000fd6000bf46070 */
[----:B------:R-:W-:Y:S02]  /*02e0*/  @P0 VIADD R6, R6, -UR4 ;  /* 0x8000000406060c36 */ /* 0x000fe40008000000 */
[----:B------:R-:W-:-:S03]  /*02f0*/  @P2 IADD3 R14, PT, PT, R14, -UR4, RZ ;  /* 0x800000040e0e2c10 */ /* 0x000fc6000fffe0ff */
[C---:B------:R-:W-:Y:S02]  /*0300*/  SEL R6, R13.reuse, R6, !P1 ;  /* 0x000000060d067207 */ /* 0x040fe40004800000 */
[----:B------:R-:W-:Y:S01]  /*0310*/  SEL R15, R13, R14, !P1 ;  /* 0x0000000e0d0f7207 */ /* 0x000fe20004800000 */
[----:B------:R-:W-:-:S04]  /*0320*/  IMAD R13, R0, R4, R3 ;  /* 0x00000004000d7224 */ /* 0x000fc800078e0203 */
[----:B------:R-:W-:Y:S02]  /*0330*/  IMAD R17, R6, UR4, R15 ;  /* 0x0000000406117c24 */ /* 0x000fe4000f8e020f */
[----:B0-----:R-:W-:-:S04]  /*0340*/  IMAD.WIDE R10, R13, 0x4, R10 ;  /* 0x000000040d0a7825 */ /* 0x001fc800078e020a */
[----:B--2---:R-:W-:Y:S02]  /*0350*/  IMAD.WIDE.U32 R8, R17, 0x4, R8 ;  /* 0x0000000411087825 */ /* 0x004fe400078e0008 */
[----:B-1----:R-:W2:Y:S04]  /*0360*/  LDG.E R10, desc[UR8][R10.64] ;  /* 0x000000080a0a7981 */ /* 0x002ea8000c1e1900 */
[----:B------:R0:W3:Y:S01]  /*0370*/  LDG.E R8, desc[UR8][R8.64] ;  /* 0x0000000808087981 */ /* 0x0000e2000c1e1900 */
[----:B------:R-:W1:Y:S01]  /*0380*/  S2UR UR6, SR_CgaCtaId ;  /* 0x00000000000679c3 */ /* 0x000e620000008800 */
[----:B------:R-:W-:Y:S01]  /*0390*/  UMOV UR4, 0x400 ;  /* 0x0000040000047882 */ /* 0x000fe20000000000 */
[----:B------:R-:W-:Y:S01]  /*03a0*/  IADD3 R14, PT, PT, -R2, 0x20, RZ ;  /* 0x00000020020e7810 */ /* 0x000fe20007ffe1ff */
[----:B------:R-:W-:Y:S01]  /*03b0*/  UIADD3 UR5, UPT, UPT, UR4, 0x1000, URZ ;  /* 0x0000100004057890 */ /* 0x000fe2000fffe0ff */
[----:B------:R-:W-:-:S02]  /*03c0*/  VIMNMX.U32 R17, PT, PT, R5, R12, PT ;  /* 0x0000000c05117248 */ /* 0x000fc40003fe0000 */
[----:B------:R-:W-:-:S04]  /*03d0*/  ISETP.GE.U32.AND P0, PT, R5, R14, PT ;  /* 0x0000000e0500720c */ /* 0x000fc80003f06070 */
[----:B------:R-:W-:Y:S01]  /*03e0*/  ISETP.LT.U32.OR P0, PT, R17, R2, P0 ;  /* 0x000000021100720c */ /* 0x000fe20000701470 */
[----:B-1----:R-:W-:Y:S02]  /*03f0*/  ULEA UR4, UR6, UR4, 0x18 ;  /* 0x0000000406047291 */ /* 0x002fe4000f8ec0ff */
[----:B------:R-:W-:-:S04]  /*0400*/  ULEA UR5, UR6, UR5, 0x18 ;  /* 0x0000000506057291 */ /* 0x000fc8000f8ec0ff */
[----:B------:R-:W-:Y:S02]  /*0410*/  LEA R13, R5, UR4, 0x7 ;  /* 0x00000004050d7c11 */ /* 0x000fe4000f8e38ff */
[----:B------:R-:W-:-:S03]  /*0420*/  LEA R6, R6, UR5, 0x7 ;  /* 0x0000000506067c11 */ /* 0x000fc6000f8e38ff */
[----:B0-----:R-:W-:Y:S01]  /*0430*/  IMAD R9, R12, 0x4, R13 ;  /* 0x000000040c097824 */ /* 0x001fe200078e020d */
[----:B------:R-:W-:-:S04]  /*0440*/  LEA R15, R15, R6, 0x2 ;  /* 0x000000060f0f7211 */ /* 0x000fc800078e10ff */
[----:B--2---:R0:W-:Y:S04]  /*0450*/  STS [R9], R10 ;  /* 0x0000000a09007388 */ /* 0x0041e80000000800 */
[----:B---3--:R0:W-:Y:S01]  /*0460*/  STS [R15], R8 ;  /* 0x000000080f007388 */ /* 0x0081e20000000800 */
[----:B------:R-:W-:Y:S06]  /*0470*/  BAR.SYNC.DEFER_BLOCKING 0x0 ;  /* 0x0000000000007b1d */ /* 0x000fec0000010000 */
[----:B------:R-:W-:Y:S05]  /*0480*/  @P0 EXIT ;  /* 0x000000000000094d */ /* 0x000fea0003800000 */
[----:B------:R-:W-:Y:S01]  /*0490*/  IMAD.IADD R4, R4, 0x1, -R2 ;  /* 0x0000000104047824 */ /* 0x000fe200078e0a02 */
[----:B------:R-:W-:-:S04]  /*04a0*/  IADD3 R7, PT, PT, R7, -R2, RZ ;  /* 0x8000000207077210 */ /* 0x000fc80007ffe0ff */
[----:B------:R-:W-:-:S04]  /*04b0*/  ISETP.GE.AND P0, PT, R3, R4, PT ;  /* 0x000000040300720c */ /* 0x000fc80003f06270 */
[----:B------:R-:W-:-:S04]  /*04c0*/  ISETP.GE.OR P0, PT, R0, R7, P0 ;  /* 0x000000070000720c */ /* 0x000fc80000706670 */
[----:B------:R-:W-:-:S13]  /*04d0*/  ISETP.GE.U32.OR P0, PT, R12, R14, P0 ;  /* 0x0000000e0c00720c */ /* 0x000fda0000706470 */
[----:B------:R-:W-:Y:S05]  /*04e0*/  @P0 EXIT ;  /* 0x000000000000094d */ /* 0x000fea0003800000 */
[----:B0-----:R-:W-:Y:S01]  /*04f0*/  IMAD.MOV R15, RZ, RZ, -R2 ;  /* 0x000000ffff0f7224 */ /* 0x001fe200078e0a02 */
[----:B------:R-:W-:-:S04]  /*0500*/  MOV R11, RZ ;  /* 0x000000ff000b7202 */ /* 0x000fc80000000f00 */
[----:B------:R-:W-:-:S13]  /*0510*/  ISETP.GE.AND P0, PT, R2, R15, PT ;  /* 0x0000000f0200720c */ /* 0x000fda0003f06270 */
[----:B------:R-:W-:Y:S05]  /*0520*/  @!P0 BRA `(.L_x_0) ;  /* 0x0000000400608947 */ /* 0x000fea0003800000 */
[----:B------:R-:W-:Y:S01]  /*0530*/  IMAD R5, R5, 0x20, R12 ;  /* 0x0000002005057824 */ /* 0x000fe200078e020c */
[C---:B------:R-:W-:Y:S01]  /*0540*/  IADD3 R4, PT, PT, R21.reuse, 0x1, RZ ;  /* 0x0000000115047810 */ /* 0x040fe20007ffe0ff */
[----:B------:R-:W-:Y:S01]  /*0550*/  HFMA2 R11, -RZ, RZ, 0, 0 ;  /* 0x00000000ff0b7431 */ /* 0x000fe200000001ff */
[----:B------:R-:W-:Y:S01]  /*0560*/  LOP3.LUT R6, R21, 0x6, RZ, 0xc0, !PT ;  /* 0x0000000615067812 */ /* 0x000fe200078ec0ff */
[----:B------:R-:W-:Y:S01]  /*0570*/  IMAD.IADD R5, R5, 0x1, -R2 ;  /* 0x0000000105057824 */ /* 0x000fe200078e0a02 */
[----:B------:R-:W-:Y:S01]  /*0580*/  LOP3.LUT R4, R4, 0xfffffff8, RZ, 0xc0, !PT ;  /* 0xfffffff804047812 */ /* 0x000fe200078ec0ff */
[----:B------:R-:W-:Y:S01]  /*0590*/  IMAD.MOV.U32 R19, RZ, RZ, R15 ;  /* 0x000000ffff137224 */ /* 0x000fe200078e000f */
[----:B------:R-:W-:Y:S02]  /*05a0*/  ISETP.GE.U32.AND P0, PT, R6, 0x3, PT ;  /* 0x000000030600780c */ /* 0x000fe40003f06070 */
[----:B------:R-:W-:Y:S02]  /*05b0*/  LEA R14, R5, UR4, 0x2 ;  /* 0x00000004050e7c11 */ /* 0x000fe4000f8e10ff */
[----:B------:R-:W-:-:S03]  /*05c0*/  IADD3 R16, PT, PT, -R4, RZ, RZ ;  /* 0x000000ff04107210 */ /* 0x000fc60007ffe1ff */
[----:B------:R-:W-:-:S07]  /*05d0*/  VIADD R14, R14, 0x10 ;  /* 0x000000100e0e7836 */ /* 0x000fce0000000000 */
.L_x_5:
[----:B------:R-:W0:Y:S01]  /*05e0*/  LDC R2, c[0x0][0x3a4] ;  /* 0x0000e900ff027b82 */ /* 0x000e220000000800 */
[----:B------:R-:W-:Y:S02]  /*05f0*/  ISETP.GE.U32.AND P2, PT, R21, 0x7, PT ;  /* 0x000000071500780c */ /* 0x000fe40003f46070 */
[----:B------:R-:W-:Y:S02]  /*0600*/  MOV R17, R15 ;  /* 0x0000000f00117202 */ /* 0x000fe40000000f00 */
[----:B0-----:R-:W-:Y:S01]  /*0610*/  LOP3.LUT P1, RZ, R2, 0x1, RZ, 0xc0, !PT ;  /* 0x0000000102ff7812 */ /* 0x001fe2000782c0ff */
[----:B------:R-:W-:-:S08]  /*0620*/  IMAD.IADD R18, R19, 0x1, R2 ;  /* 0x0000000113127824 */ /* 0x000fd000078e0202 */
[----:B------:R-:W-:Y:S05]  /*0630*/  @!P2 BRA `(.L_x_1) ;  /* 0x000000000074a947 */ /* 0x000fea0003800000 */
[----:B------:R-:W-:Y:S01]  /*0640*/  LEA R23, R18, UR5, 0x7 ;  /* 0x0000000512177c11 */ /* 0x000fe2000f8e38ff */
[----:B------:R-:W-:Y:S01]  /*0650*/  IMAD.MOV.U32 R22, RZ, RZ, R16 ;  /* 0x000000ffff167224 */ /* 0x000fe200078e0010 */
[----:B------:R-:W-:Y:S02]  /*0660*/  LEA R20, R19, R14, 0x7 ;  /* 0x0000000e13147211 */ /* 0x000fe400078e38ff */
[----:B------:R-:W-:Y:S01]  /*0670*/  MOV R17, R15 ;  /* 0x0000000f00117202 */ /* 0x000fe20000000f00 */
[----:B------:R-:W-:-:S07]  /*0680*/  VIADD R23, R23, 0x10 ;  /* 0x0000001017177836 */ /* 0x000fce0000000000 */
.L_x_2:
[----:B------:R-:W-:Y:S01]  /*0690*/  LDS R8, [R20+-0x10] ;  /* 0xfffff00014087984 */ /* 0x000fe20000000800 */
[----:B------:R-:W-:Y:S01]  /*06a0*/  IADD3 R22, PT, PT, R22, 0x8, RZ ;  /* 0x0000000816167810 */ /* 0x000fe20007ffe0ff */
[----:B------:R-:W-:Y:S02]  /*06b0*/  VIADD R17, R17, 0x8 ;  /* 0x0000000811117836 */ /* 0x000fe40000000000 */
[----:B------:R-:W0:Y:S01]  /*06c0*/  LDS.128 R4, [R23+-0x10] ;  /* 0xfffff00017047984 */ /* 0x000e220000000c00 */
[----:B------:R-:W-:-:S03]  /*06d0*/  ISETP.NE.AND P2, PT, R22, RZ, PT ;  /* 0x000000ff1600720c */ /* 0x000fc60003f45270 */
[----:B------:R-:W1:Y:S04]  /*06e0*/  LDS R9, [R20+-0xc] ;  /* 0xfffff40014097984 */ /* 0x000e680000000800 */
[----:B------:R-:W2:Y:S04]  /*06f0*/  LDS R25, [R20+-0x8] ;  /* 0xfffff80014197984 */ /* 0x000ea80000000800 */
[----:B------:R-:W-:Y:S01]  /*0700*/  LDS R27, [R20+0x4] ;  /* 0x00000400141b7984 */ /* 0x000fe20000000800 */
[----:B0-----:R-:W-:-:S03]  /*0710*/  FFMA R8, R8, R4, R11 ;  /* 0x0000000408087223 */ /* 0x001fc6000000000b */
[----:B------:R-:W0:Y:S01]  /*0720*/  LDS R4, [R20+-0x4] ;  /* 0xfffffc0014047984 */ /* 0x000e220000000800 */
[----:B-1----:R-:W-:-:S03]  /*0730*/  FFMA R24, R9, R5, R8 ;  /* 0x0000000509187223 */ /* 0x002fc60000000008 */
[----:B------:R-:W-:Y:S01]  /*0740*/  LDS R5, [R20] ;  /* 0x0000000014057984 */ /* 0x000fe20000000800 */
[----:B--2---:R-:W-:-:S03]  /*0750*/  FFMA R25, R25, R6, R24 ;  /* 0x0000000619197223 */ /* 0x004fc60000000018 */
[----:B------:R1:W2:Y:S04]  /*0760*/  LDS.128 R8, [R23] ;  /* 0x0000000017087984 */ /* 0x0002a80000000c00 */
[----:B------:R-:W3:Y:S04]  /*0770*/  LDS R24, [R20+0x8] ;  /* 0x0000080014187984 */ /* 0x000ee80000000800 */
[----:B------:R4:W5:Y:S01]  /*0780*/  LDS R6, [R20+0xc] ;  /* 0x00000c0014067984 */ /* 0x0009620000000800 */
[----:B-1----:R-:W-:Y:S01]  /*0790*/  IADD3 R23, PT, PT, R23, 0x20, RZ ;  /* 0x0000002017177810 */ /* 0x002fe20007ffe0ff */
[----:B----4-:R-:W-:-:S02]  /*07a0*/  VIADD R20, R20, 0x20 ;  /* 0x0000002014147836 */ /* 0x010fc40000000000 */
[----:B0-----:R-:W-:-:S04]  /*07b0*/  FFMA R4, R4, R7, R25 ;  /* 0x0000000704047223 */ /* 0x001fc80000000019 */
[----:B--2---:R-:W-:-:S04]  /*07c0*/  FFMA R4, R5, R8, R4 ;  /* 0x0000000805047223 */ /* 0x004fc80000000004 */
[----:B------:R-:W-:-:S04]  /*07d0*/  FFMA R9, R27, R9, R4 ;  /* 0x000000091b097223 */ /* 0x000fc80000000004 */
[----:B---3--:R-:W-:-:S04]  /*07e0*/  FFMA R9, R24, R10, R9 ;  /* 0x0000000a18097223 */ /* 0x008fc80000000009 */
[----:B-----5:R-:W-:Y:S01]  /*07f0*/  FFMA R11, R6, R11, R9 ;  /* 0x0000000b060b7223 */ /* 0x020fe20000000009 */
[----:B------:R-:W-:Y:S06]  /*0800*/  @P2 BRA `(.L_x_2) ;  /* 0xfffffffc00a02947 */ /* 0x000fec000383ffff */
.L_x_1:
[----:B------:R-:W-:Y:S02]  /*0810*/  LEA R4, R19, R13, 0x7 ;  /* 0x0000000d13047211 */ /* 0x000fe400078e38ff */
[----:B------:R-:W-:Y:S01]  /*0820*/  LEA R18, R18, UR5, 0x7 ;  /* 0x0000000512127c11 */ /* 0x000fe2000f8e38ff */
[----:B------:R-:W-:Y:S06]  /*0830*/  @!P0 BRA `(.L_x_3) ;  /* 0x0000000000448947 */ /* 0x000fec0003800000 */
[C---:B------:R-:W-:Y:S01]  /*0840*/  IMAD.IADD R5, R17.reuse, 0x1, R12 ;  /* 0x0000000111057824 */ /* 0x040fe200078e020c */
[C---:B------:R-:W-:Y:S01]  /*0850*/  IADD3 R7, PT, PT, R17.reuse, R2, RZ ;  /* 0x0000000211077210 */ /* 0x040fe20007ffe0ff */
[----:B------:R-:W-:Y:S02]  /*0860*/  VIADD R17, R17, 0x4 ;  /* 0x0000000411117836 */ /* 0x000fe40000000000 */
[----:B------:R-:W-:Y:S01]  /*0870*/  IMAD R5, R5, 0x4, R4 ;  /* 0x0000000405057824 */ /* 0x000fe200078e0204 */
[----:B------:R-:W-:-:S04]  /*0880*/  LEA R7, R7, R18, 0x2 ;  /* 0x0000001207077211 */ /* 0x000fc800078e10ff */
[----:B------:R-:W-:Y:S04]  /*0890*/  LDS R6, [R5] ;  /* 0x0000000005067984 */ /* 0x000fe80000000800 */
[----:B------:R-:W0:Y:S04]  /*08a0*/  LDS R8, [R7] ;  /* 0x0000000007087984 */ /* 0x000e280000000800 */
[----:B------:R-:W-:Y:S04]  /*08b0*/  LDS R9, [R5+0x4] ;  /* 0x0000040005097984 */ /* 0x000fe80000000800 */
[----:B------:R-:W1:Y:S04]  /*08c0*/  LDS R10, [R7+0x4] ;  /* 0x00000400070a7984 */ /* 0x000e680000000800 */
[----:B------:R-:W-:Y:S04]  /*08d0*/  LDS R23, [R5+0x8] ;  /* 0x0000080005177984 */ /* 0x000fe80000000800 */
[----:B------:R-:W2:Y:S04]  /*08e0*/  LDS R20, [R7+0x8] ;  /* 0x0000080007147984 */ /* 0x000ea80000000800 */
[----:B------:R-:W-:Y:S04]  /*08f0*/  LDS R25, [R5+0xc] ;  /* 0x00000c0005197984 */ /* 0x000fe80000000800 */
[----:B------:R-:W3:Y:S01]  /*0900*/  LDS R22, [R7+0xc] ;  /* 0x00000c0007167984 */ /* 0x000ee20000000800 */
[----:B0-----:R-:W-:-:S04]  /*0910*/  FFMA R6, R6, R8, R11 ;  /* 0x0000000806067223 */ /* 0x001fc8000000000b */
[----:B-1----:R-:W-:-:S04]  /*0920*/  FFMA R6, R9, R10, R6 ;  /* 0x0000000a09067223 */ /* 0x002fc80000000006 */
[----:B--2---:R-:W-:-:S04]  /*0930*/  FFMA R6, R23, R20, R6 ;  /* 0x0000001417067223 */ /* 0x004fc80000000006 */
[----:B---3--:R-:W-:-:S07]  /*0940*/  FFMA R11, R25, R22, R6 ;  /* 0x00000016190b7223 */ /* 0x008fce0000000006 */
.L_x_3:
[----:B------:R-:W-:Y:S05]  /*0950*/  @!P1 BRA `(.L_x_4) ;  /* 0x00000000002c9947 */ /* 0x000fea0003800000 */
[C---:B------:R-:W-:Y:S01]  /*0960*/  IADD3 R5, PT, PT, R17.reuse, R12, RZ ;  /* 0x0000000c11057210 */ /* 0x040fe20007ffe0ff */
[C---:B------:R-:W-:Y:S01]  /*0970*/  IMAD.IADD R7, R17.reuse, 0x1, R2 ;  /* 0x0000000111077824 */ /* 0x040fe200078e0202 */
[----:B------:R-:W-:Y:S02]  /*0980*/  IADD3 R17, PT, PT, R17, 0x2, RZ ;  /* 0x0000000211117810 */ /* 0x000fe40007ffe0ff */
[----:B------:R-:W-:Y:S01]  /*0990*/  LEA R5, R5, R4, 0x2 ;  /* 0x0000000405057211 */ /* 0x000fe200078e10ff */
[----:B------:R-:W-:-:S04]  /*09a0*/  IMAD R7, R7, 0x4, R18 ;  /* 0x0000000407077824 */ /* 0x000fc800078e0212 */
[----:B------:R-:W-:Y:S04]  /*09b0*/  LDS R6, [R5] ;  /* 0x0000000005067984 */ /* 0x000fe80000000800 */
[----:B------:R-:W0:Y:S04]  /*09c0*/  LDS R8, [R7] ;  /* 0x0000000007087984 */ /* 0x000e280000000800 */
[----:B------:R-:W-:Y:S04]  /*09d0*/  LDS R9, [R5+0x4] ;  /* 0x0000040005097984 */ /* 0x000fe80000000800 */
[----:B------:R-:W1:Y:S01]  /*09e0*/  LDS R10, [R7+0x4] ;  /* 0x00000400070a7984 */ /* 0x000e620000000800 */
[----:B0-----:R-:W-:-:S04]  /*09f0*/  FFMA R6, R6, R8, R11 ;  /* 0x0000000806067223 */ /* 0x001fc8000000000b */
[----:B-1----:R-:W-:-:S07]  /*0a00*/  FFMA R11, R9, R10, R6 ;  /* 0x0000000a090b7223 */ /* 0x002fce0000000006 */
.L_x_4:
[-C--:B------:R-:W-:Y:S01]  /*0a10*/  IADD3 R7, PT, PT, R17, R2.reuse, RZ ;  /* 0x0000000211077210 */ /* 0x080fe20007ffe0ff */
[----:B------:R-:W-:Y:S01]  /*0a20*/  IMAD.IADD R5, R12, 0x1, R17 ;  /* 0x000000010c057824 */ /* 0x000fe200078e0211 */
[C---:B------:R-:W-:Y:S01]  /*0a30*/  ISETP.NE.AND P1, PT, R19.reuse, R2, PT ;  /* 0x000000021300720c */ /* 0x040fe20003f25270 */
[----:B------:R-:W-:Y:S01]  /*0a40*/  VIADD R19, R19, 0x1 ;  /* 0x0000000113137836 */ /* 0x000fe20000000000 */
[----:B------:R-:W-:Y:S01]  /*0a50*/  LEA R7, R7, R18, 0x2 ;  /* 0x0000001207077211 */ /* 0x000fe200078e10ff */
[----:B------:R-:W-:-:S05]  /*0a60*/  IMAD R5, R5, 0x4, R4 ;  /* 0x0000000405057824 */ /* 0x000fca00078e0204 */
[----:B------:R-:W-:Y:S04]  /*0a70*/  LDS R4, [R5] ;  /* 0x0000000005047984 */ /* 0x000fe80000000800 */
[----:B------:R-:W0:Y:S02]  /*0a80*/  LDS R7, [R7] ;  /* 0x0000000007077984 */ /* 0x000e240000000800 */
[----:B0-----:R-:W-:Y:S01]  /*0a90*/  FFMA R11, R4, R7, R11 ;  /* 0x00000007040b7223 */ /* 0x001fe2000000000b */
[----:B------:R-:W-:Y:S06]  /*0aa0*/  @P1 BRA `(.L_x_5) ;  /* 0xfffffff800cc1947 */ /* 0x000fec000383ffff */
.L_x_0:
[----:B------:R-:W0:Y:S01]  /*0ab0*/  LDC.64 R4, c[0x0][0x380] ;  /* 0x0000e000ff047b82 */ /* 0x000e220000000a00 */
[----:B------:R-:W1:Y:S01]  /*0ac0*/  LDCU UR6, c[0x0][0x398] ;  /* 0x00007300ff0677ac */ /* 0x000e620008000800 */
[----:B------:R-:W-:Y:S01]  /*0ad0*/  IADD3 R0, PT, PT, R0, -R2, RZ ;  /* 0x8000000200007210 */ /* 0x000fe20007ffe0ff */
[----:B------:R-:W-:-:S04]  /*0ae0*/  IMAD.IADD R3, R3, 0x1, -R2 ;  /* 0x0000000103037824 */ /* 0x000fc800078e0a02 */
[----:B-1----:R-:W-:-:S04]  /*0af0*/  IMAD R3, R0, UR6, R3 ;  /* 0x0000000600037c24 */ /* 0x002fc8000f8e0203 */
[----:B0-----:R-:W-:-:S05]  /*0b00*/  IMAD.WIDE R2, R3, 0x4, R4 ;  /* 0x0000000403027825 */ /* 0x001fca00078e0204 */
[----:B------:R-:W-:Y:S01]  /*0b10*/  STG.E desc[UR8][R2.64], R11 ;  /* 0x0000000b02007986 */ /* 0x000fe2000c101908 */
[----:B------:R-:W-:Y:S05]  /*0b20*/  EXIT ;  /* 0x000000000000794d */ /* 0x000fea0003800000 */
.L_x_6:
[----:B------:R-:W-:-:S00]  /*0b30*/  BRA `(.L_x_6) ;  /* 0xfffffffc00fc7947 */ /* 0x000fc0000383ffff */
[----:B------:R-:W-:-:S00]  /*0b40*/  NOP ;  /* 0x0000000000007918 */ /* 0x000fc00000000000 */
        /* <DEDUP_REMOVED lines=11> */
.L_x_7:


//--------------------- .nv.shared._Z4convPfS_S_iiii --------------------------
	.section	.nv.shared._Z4convPfS_S_iiii,"aw",@nobits
	.sectionflags	@""
	.align	4
.nv.shared._Z4convPfS_S_iiii:
	.zero		9216


//--------------------- .nv.shared.reserved.0     --------------------------
	.section	.nv.shared.reserved.0,"aw",@nobits
	.weak		__nv_reservedSMEM_offset_0_alias
	.size		__nv_reservedSMEM_offset_0_alias, 0, 64
	.other		__nv_reservedSMEM_offset_0_alias,@"STO_CUDA_RESERVED_SHARED STV_DEFAULT"
__nv_reservedSMEM_offset_0_alias:
	.zero		0
	.zero		64


//--------------------- .nv.constant0._Z4convPfS_S_iiii --------------------------
	.section	.nv.constant0._Z4convPfS_S_iiii,"a",@progbits
	.sectionflags	@""
	.align	4
.nv.constant0._Z4convPfS_S_iiii:
	.zero		936


//--------------------- SYMBOLS --------------------------

	.type		.nv.reservedSmem.offset0,@object
	.size		.nv.reservedSmem.offset0,0x4
	.type		.nv.reservedSmem.cap,@object
	.size		.nv.reservedSmem.cap,0x4
